	.headerflags	@"EF_CUDA_TEXMODE_UNIFIED EF_CUDA_64BIT_ADDRESS EF_CUDA_ACCELERATORS EF_CUDA_SM90 EF_CUDA_VIRTUAL_SM(EF_CUDA_SM90)"
	.elftype	@"ET_EXEC"


//--------------------- .nv.info                  --------------------------
	.section	.nv.info,"",@"SHT_CUDA_INFO"
	.align	4


	//----- nvinfo : EIATTR_REGCOUNT
	.align		4
        /*0000*/ 	.byte	0x04, 0x2f
        /*0002*/ 	.short	(.L_5 - .L_4)
	.align		4
.L_4:
        /*0004*/ 	.word	index@(triton_red_fused__to_copy_add_embedding_mean_mul_pow_rsqrt_0)
        /*0008*/ 	.word	0x00000018


	//----- nvinfo : EIATTR_MIN_STACK_SIZE
	.align		4
.L_5:
        /*000c*/ 	.byte	0x04, 0x12
        /*000e*/ 	.short	(.L_7 - .L_6)
	.align		4
.L_6:
        /*0010*/ 	.word	index@(triton_red_fused__to_copy_add_embedding_mean_mul_pow_rsqrt_0)
        /*0014*/ 	.word	0x00000000


	//----- nvinfo : EIATTR_FRAME_SIZE
	.align		4
.L_7:
        /*0018*/ 	.byte	0x04, 0x11
        /*001a*/ 	.short	(.L_9 - .L_8)
	.align		4
.L_8:
        /*001c*/ 	.word	index@(triton_red_fused__to_copy_add_embedding_mean_mul_pow_rsqrt_0)
        /*0020*/ 	.word	0x00000000


	//----- nvinfo : EIATTR_MIN_STACK_SIZE
	.align		4
.L_9:
        /*0024*/ 	.byte	0x04, 0x12
        /*0026*/ 	.short	(.L_11 - .L_10)
	.align		4
.L_10:
        /*0028*/ 	.word	index@(triton_red_fused__to_copy_add_embedding_mean_mul_pow_rsqrt_0)
        /*002c*/ 	.word	0x00000000
.L_11:


//--------------------- .nv.info.triton_red_fused__to_copy_add_embedding_mean_mul_pow_rsqrt_0 --------------------------
	.section	.nv.info.triton_red_fused__to_copy_add_embedding_mean_mul_pow_rsqrt_0,"",@"SHT_CUDA_INFO"
	.sectionflags	@""
	.align	4


	//----- nvinfo : EIATTR_CUDA_API_VERSION
	.align		4
        /*0000*/ 	.byte	0x04, 0x37
        /*0002*/ 	.short	(.L_13 - .L_12)
.L_12:
        /*0004*/ 	.word	0x0000007c


	//----- nvinfo : EIATTR_KPARAM_INFO
	.align		4
.L_13:
        /*0008*/ 	.byte	0x04, 0x17
        /*000a*/ 	.short	(.L_15 - .L_14)
.L_14:
        /*000c*/ 	.word	0x00000000
        /*0010*/ 	.short	0x0008
        /*0012*/ 	.short	0x0038
        /*0014*/ 	.byte	0x00, 0xf4, 0x21, 0x00


	//----- nvinfo : EIATTR_KPARAM_INFO
	.align		4
.L_15:
        /*0018*/ 	.byte	0x04, 0x17
        /*001a*/ 	.short	(.L_17 - .L_16)
.L_16:
        /*001c*/ 	.word	0x00000000
        /*0020*/ 	.short	0x0007
        /*0022*/ 	.short	0x0034
        /*0024*/ 	.byte	0x00, 0xf0, 0x11, 0x00


	//----- nvinfo : EIATTR_KPARAM_INFO
	.align		4
.L_17:
        /*0028*/ 	.byte	0x04, 0x17
        /*002a*/ 	.short	(.L_19 - .L_18)
.L_18:
        /*002c*/ 	.word	0x00000000
        /*0030*/ 	.short	0x0006
        /*0032*/ 	.short	0x0030
        /*0034*/ 	.byte	0x00, 0xf0, 0x11, 0x00


	//----- nvinfo : EIATTR_KPARAM_INFO
	.align		4
.L_19:
        /*0038*/ 	.byte	0x04, 0x17
        /*003a*/ 	.short	(.L_21 - .L_20)
.L_20:
        /*003c*/ 	.word	0x00000000
        /*0040*/ 	.short	0x0005
        /*0042*/ 	.short	0x0028
        /*0044*/ 	.byte	0x00, 0xf4, 0x21, 0x00


	//----- nvinfo : EIATTR_KPARAM_INFO
	.align		4
.L_21:
        /*0048*/ 	.byte	0x04, 0x17
        /*004a*/ 	.short	(.L_23 - .L_22)
.L_22:
        /*004c*/ 	.word	0x00000000
        /*0050*/ 	.short	0x0004
        /*0052*/ 	.short	0x0020
        /*0054*/ 	.byte	0x00, 0xf4, 0x21, 0x00


	//----- nvinfo : EIATTR_KPARAM_INFO
	.align		4
.L_23:
        /*0058*/ 	.byte	0x04, 0x17
        /*005a*/ 	.short	(.L_25 - .L_24)
.L_24:
        /*005c*/ 	.word	0x00000000
        /*0060*/ 	.short	0x0003
        /*0062*/ 	.short	0x0018
        /*0064*/ 	.byte	0x00, 0xf4, 0x21, 0x00


	//----- nvinfo : EIATTR_KPARAM_INFO
	.align		4
.L_25:
        /*0068*/ 	.byte	0x04, 0x17
        /*006a*/ 	.short	(.L_27 - .L_26)
.L_26:
        /*006c*/ 	.word	0x00000000
        /*0070*/ 	.short	0x0002
        /*0072*/ 	.short	0x0010
        /*0074*/ 	.byte	0x00, 0xf4, 0x21, 0x00


	//----- nvinfo : EIATTR_KPARAM_INFO
	.align		4
.L_27:
        /*0078*/ 	.byte	0x04, 0x17
        /*007a*/ 	.short	(.L_29 - .L_28)
.L_28:
        /*007c*/ 	.word	0x00000000
        /*0080*/ 	.short	0x0001
        /*0082*/ 	.short	0x0008
        /*0084*/ 	.byte	0x00, 0xf4, 0x21, 0x00


	//----- nvinfo : EIATTR_KPARAM_INFO
	.align		4
.L_29:
        /*0088*/ 	.byte	0x04, 0x17
        /*008a*/ 	.short	(.L_31 - .L_30)
.L_30:
        /*008c*/ 	.word	0x00000000
        /*0090*/ 	.short	0x0000
        /*0092*/ 	.short	0x0000
        /*0094*/ 	.byte	0x00, 0xf4, 0x21, 0x00


	//----- nvinfo : EIATTR_SPARSE_MMA_MASK
	.align		4
.L_31:
        /*0098*/ 	.byte	0x03, 0x50
        /*009a*/ 	.short	0x0000


	//----- nvinfo : EIATTR_MAXREG_COUNT
	.align		4
        /*009c*/ 	.byte	0x03, 0x1b
        /*009e*/ 	.short	0x00ff


	//----- nvinfo : EIATTR_EXTERNS
	.align		4
        /*00a0*/ 	.byte	0x04, 0x0f
        /*00a2*/ 	.short	(.L_33 - .L_32)


	//   ....[0]....
	.align		4
.L_32:
        /*00a4*/ 	.word	index@(__assertfail)


	//----- nvinfo : EIATTR_COOP_GROUP_MASK_REGIDS
	.align		4
.L_33:
        /*00a8*/ 	.byte	0x04, 0x29
        /*00aa*/ 	.short	(.L_35 - .L_34)


	//   ....[0]....
.L_34:
        /*00ac*/ 	.word	0xffffffff


	//   ....[1]....
        /*00b0*/ 	.word	0xffffffff


	//----- nvinfo : EIATTR_COOP_GROUP_INSTR_OFFSETS
	.align		4
.L_35:
        /*00b4*/ 	.byte	0x04, 0x28
        /*00b6*/ 	.short	(.L_37 - .L_36)


	//   ....[0]....
.L_36:
        /*00b8*/ 	.word	0x000003a0


	//   ....[1]....
        /*00bc*/ 	.word	0x00000410


	//----- nvinfo : EIATTR_SYSCALL_OFFSETS
	.align		4
.L_37:
        /*00c0*/ 	.byte	0x04, 0x46
        /*00c2*/ 	.short	(.L_39 - .L_38)


	//   ....[0]....
.L_38:
        /*00c4*/ 	.word	0x000007e0


	//----- nvinfo : EIATTR_EXIT_INSTR_OFFSETS
	.align		4
.L_39:
        /*00c8*/ 	.byte	0x04, 0x1c
        /*00ca*/ 	.short	(.L_41 - .L_40)


	//   ....[0]....
.L_40:
        /*00cc*/ 	.word	0x000006e0


	//----- nvinfo : EIATTR_REQNTID
	.align		4
.L_41:
        /*00d0*/ 	.byte	0x04, 0x10
        /*00d2*/ 	.short	(.L_43 - .L_42)
.L_42:
        /*00d4*/ 	.word	0x00000100
        /*00d8*/ 	.word	0x00000001
        /*00dc*/ 	.word	0x00000001


	//----- nvinfo : EIATTR_CRS_STACK_SIZE
	.align		4
.L_43:
        /*00e0*/ 	.byte	0x04, 0x1e
        /*00e2*/ 	.short	(.L_45 - .L_44)
.L_44:
        /*00e4*/ 	.word	0x00000000


	//----- nvinfo : EIATTR_CBANK_PARAM_SIZE
	.align		4
.L_45:
        /*00e8*/ 	.byte	0x03, 0x19
        /*00ea*/ 	.short	0x0040


	//----- nvinfo : EIATTR_PARAM_CBANK
	.align		4
        /*00ec*/ 	.byte	0x04, 0x0a
        /*00ee*/ 	.short	(.L_47 - .L_46)
	.align		4
.L_46:
        /*00f0*/ 	.word	index@(.nv.constant0.triton_red_fused__to_copy_add_embedding_mean_mul_pow_rsqrt_0)
        /*00f4*/ 	.short	0x0210
        /*00f6*/ 	.short	0x0040


	//----- nvinfo : EIATTR_SW_WAR
	.align		4
.L_47:
        /*00f8*/ 	.byte	0x04, 0x36
        /*00fa*/ 	.short	(.L_49 - .L_48)
.L_48:
        /*00fc*/ 	.word	0x00000008
.L_49:


//--------------------- .nv.callgraph             --------------------------
	.section	.nv.callgraph,"",@"SHT_CUDA_CALLGRAPH"
	.align	4
	.sectionentsize	8
	.align		4
        /*0000*/ 	.word	0x00000000
	.align		4
        /*0004*/ 	.word	0xffffffff
	.align		4
        /*0008*/ 	.word	index@(triton_red_fused__to_copy_add_embedding_mean_mul_pow_rsqrt_0)
	.align		4
        /*000c*/ 	.word	index@(__assertfail)
	.align		4
        /*0010*/ 	.word	0x00000000
	.align		4
        /*0014*/ 	.word	0xfffffffe
	.align		4
        /*0018*/ 	.word	0x00000000
	.align		4
        /*001c*/ 	.word	0xfffffffd
	.align		4
        /*0020*/ 	.word	0x00000000
	.align		4
        /*0024*/ 	.word	0xfffffffc


//--------------------- .nv.constant4             --------------------------
	.section	.nv.constant4,"a",@progbits
	.align	8
	.align		8
.nv.constant4:
        /*0000*/ 	.dword	__assertfail
	.align		8
        /*0008*/ 	.dword	assertFunc_0
	.align		8
        /*0010*/ 	.dword	assertFile_0
	.align		8
        /*0018*/ 	.dword	assertMessage_0
	.align		8
        /*0020*/ 	.dword	_$_str


//--------------------- .text.triton_red_fused__to_copy_add_embedding_mean_mul_pow_rsqrt_0 --------------------------
	.section	.text.triton_red_fused__to_copy_add_embedding_mean_mul_pow_rsqrt_0,"ax",@progbits
	.sectionflags	@"SHF_BARRIERS=1"
	.align	128
        .global         triton_red_fused__to_copy_add_embedding_mean_mul_pow_rsqrt_0
        .type           triton_red_fused__to_copy_add_embedding_mean_mul_pow_rsqrt_0,@function
        .size           triton_red_fused__to_copy_add_embedding_mean_mul_pow_rsqrt_0,(.L_x_7 - triton_red_fused__to_copy_add_embedding_mean_mul_pow_rsqrt_0)
        .other          triton_red_fused__to_copy_add_embedding_mean_mul_pow_rsqrt_0,@"STO_CUDA_ENTRY STV_DEFAULT"
triton_red_fused__to_copy_add_embedding_mean_mul_pow_rsqrt_0:
.text.triton_red_fused__to_copy_add_embedding_mean_mul_pow_rsqrt_0:
[----:B------:R-:W0:Y:S02]  /*0000*/  LDC R1, c[0x0][0x28] ;  /* 0x00000a00ff017b82 */ /* 0x000e240000000800 */
[----:B------:R-:W1:Y:S01]  /*0010*/  S2R R6, SR_TID.X ;  /* 0x0000000000067919 */ /* 0x000e620000002100 */
[----:B------:R-:W-:Y:S01]  /*0020*/  ULDC UR4, c[0x0][0x240] ;  /* 0x0000900000047ab9 */ /* 0x000fe20000000800 */
[----:B------:R-:W-:Y:S01]  /*0030*/  ULDC.64 UR6, c[0x0][0x208] ;  /* 0x0000820000067ab9 */ /* 0x000fe20000000a00 */
[----:B------:R-:W-:Y:S01]  /*0040*/  BSSY B0, `(.L_x_0) ;  /* 0x000000c000007945 */ /* 0x000fe20003800000 */
[----:B------:R-:W2:Y:S01]  /*0050*/  S2R R7, SR_CTAID.X ;  /* 0x0000000000077919 */ /* 0x000ea20000002500 */
[----:B------:R-:W-:Y:S02]  /*0060*/  CS2R R2, SRZ ;  /* 0x0000000000027805 */ /* 0x000fe4000001ff00 */
[----:B-1----:R-:W-:Y:S01]  /*0070*/  SHF.R.U32.HI R8, RZ, 0x2, R6 ;  /* 0x00000002ff087819 */ /* 0x002fe20000011606 */
[----:B--2---:R-:W-:-:S03]  /*0080*/  IMAD.SHL.U32 R7, R7, 0x4, RZ ;  /* 0x0000000407077824 */ /* 0x004fc600078e00ff */
[----:B------:R-:W-:-:S04]  /*0090*/  SGXT.U32 R8, R8, 0x2 ;  /* 0x000000020808781a */ /* 0x000fc80000000000 */
[----:B------:R-:W-:-:S04]  /*00a0*/  LOP3.LUT R0, R8, R7, RZ, 0xfc, !PT ;  /* 0x0000000708007212 */ /* 0x000fc800078efcff */
[----:B------:R-:W-:-:S13]  /*00b0*/  ISETP.GE.AND P2, PT, R0, UR4, PT ;  /* 0x0000000400007c0c */ /* 0x000fda000bf46270 */
[----:B------:R-:W-:Y:S05]  /*00c0*/  @P2 BRA `(.L_x_1) ;  /* 0x00000000000c2947 */ /* 0x000fea0003800000 */
[----:B------:R-:W1:Y:S02]  /*00d0*/  LDC.64 R2, c[0x0][0x218] ;  /* 0x00008600ff027b82 */ /* 0x000e640000000a00 */
[----:B-1----:R-:W-:-:S06]  /*00e0*/  IMAD.WIDE R2, R0, 0x8, R2 ;  /* 0x0000000800027825 */ /* 0x002fcc00078e0202 */
[----:B------:R-:W5:Y:S02]  /*00f0*/  LDG.E.EL.64 R2, desc[UR6][R2.64] ;  /* 0x0000000602027981 */ /* 0x000f64000c2e1b00 */
.L_x_1:
[----:B------:R-:W-:Y:S05]  /*0100*/  BSYNC B0 ;  /* 0x0000000000007941 */ /* 0x000fea0003800000 */
.L_x_0:
[----:B-----5:R-:W-:Y:S02]  /*0110*/  IADD3 R5, P1, R2, 0x1f500, RZ ;  /* 0x0001f50002057810 */ /* 0x020fe40007f3e0ff */
[----:B------:R-:W-:-:S03]  /*0120*/  ISETP.GE.AND P0, PT, R3, RZ, PT ;  /* 0x000000ff0300720c */ /* 0x000fc60003f06270 */
[----:B------:R-:W-:Y:S01]  /*0130*/  IMAD.X R9, RZ, RZ, R3, P1 ;  /* 0x000000ffff097224 */ /* 0x000fe200008e0603 */
[----:B------:R-:W-:-:S04]  /*0140*/  SEL R13, R5, R2, !P0 ;  /* 0x00000002050d7207 */ /* 0x000fc80004000000 */
[----:B------:R-:W-:Y:S02]  /*0150*/  SEL R10, R9, R3, !P0 ;  /* 0x00000003090a7207 */ /* 0x000fe40004000000 */
[----:B------:R-:W-:-:S04]  /*0160*/  ISETP.GT.U32.AND P0, PT, R13, 0x1f4ff, PT ;  /* 0x0001f4ff0d00780c */ /* 0x000fc80003f04070 */
[----:B------:R-:W-:-:S13]  /*0170*/  ISETP.GT.U32.AND.EX P0, PT, R10, RZ, PT, P0 ;  /* 0x000000ff0a00720c */ /* 0x000fda0003f04100 */
[----:B------:R-:W-:Y:S05]  /*0180*/  @!P2 BRA P0, `(.L_x_2) ;  /* 0x000000040058a947 */ /* 0x000fea0000000000 */
[----:B------:R-:W1:Y:S01]  /*0190*/  LDC.64 R4, c[0x0][0x230] ;  /* 0x00008c00ff047b82 */ /* 0x000e620000000a00 */
[C---:B------:R-:W-:Y:S01]  /*01a0*/  LOP3.LUT R9, R6.reuse, 0x3, RZ, 0xc0, !PT ;  /* 0x0000000306097812 */ /* 0x040fe200078ec0ff */
[C---:B------:R-:W-:Y:S01]  /*01b0*/  IMAD.SHL.U32 R11, R13.reuse, 0x2000, RZ ;  /* 0x000020000d0b7824 */ /* 0x040fe200078e00ff */
[----:B------:R-:W-:Y:S01]  /*01c0*/  SHF.L.U64.HI R13, R13, 0xd, R10 ;  /* 0x0000000d0d0d7819 */ /* 0x000fe2000001020a */
[----:B------:R-:W-:Y:S01]  /*01d0*/  ULDC.64 UR8, c[0x0][0x220] ;  /* 0x0000880000087ab9 */ /* 0x000fe20000000a00 */
[----:B------:R-:W-:Y:S01]  /*01e0*/  LOP3.LUT P0, RZ, R6, 0xf0, RZ, 0xc0, !PT ;  /* 0x000000f006ff7812 */ /* 0x000fe2000780c0ff */
[----:B------:R-:W-:Y:S01]  /*01f0*/  IMAD.WIDE.U32 R2, R9, 0x2, RZ ;  /* 0x0000000209027825 */ /* 0x000fe200078e00ff */
[----:B------:R-:W-:Y:S02]  /*0200*/  LOP3.LUT R7, R7, 0x3, R6, 0xf8, !PT ;  /* 0x0000000307077812 */ /* 0x000fe400078ef806 */
[C---:B------:R-:W-:Y:S01]  /*0210*/  ISETP.LT.AND P0, PT, R0.reuse, UR4, !P0 ;  /* 0x0000000400007c0c */ /* 0x040fe2000c701270 */
[----:B------:R-:W-:Y:S01]  /*0220*/  IMAD.MOV.U32 R14, RZ, RZ, RZ ;  /* 0x000000ffff0e7224 */ /* 0x000fe200078e00ff */
[----:B------:R-:W-:Y:S01]  /*0230*/  LOP3.LUT R10, R11, R2, RZ, 0xfc, !PT ;  /* 0x000000020b0a7212 */ /* 0x000fe200078efcff */
[----:B------:R-:W-:Y:S01]  /*0240*/  IMAD.MOV.U32 R19, RZ, RZ, -0x4 ;  /* 0xfffffffcff137424 */ /* 0x000fe200078e00ff */
[----:B------:R-:W-:Y:S01]  /*0250*/  LOP3.LUT R11, R13, R3, RZ, 0xfc, !PT ;  /* 0x000000030d0b7212 */ /* 0x000fe200078efcff */
[----:B------:R-:W-:Y:S01]  /*0260*/  IMAD.MOV.U32 R16, RZ, RZ, -0x1 ;  /* 0xffffffffff107424 */ /* 0x000fe200078e00ff */
[----:B------:R-:W-:Y:S01]  /*0270*/  IADD3 R10, P1, R10, UR8, RZ ;  /* 0x000000080a0a7c10 */ /* 0x000fe2000ff3e0ff */
[----:B------:R-:W-:-:S03]  /*0280*/  IMAD R0, R0, 0x1000, R9 ;  /* 0x0000100000007824 */ /* 0x000fc600078e0209 */
[----:B------:R-:W-:-:S09]  /*0290*/  IADD3.X R11, R11, UR9, RZ, P1, !PT ;  /* 0x000000090b0b7c10 */ /* 0x000fd20008ffe4ff */
.L_x_3:
[----:B------:R-:W-:Y:S05]  /*02a0*/  WARPSYNC.ALL ;  /* 0x0000000000007948 */ /* 0x000fea0003800000 */
[----:B------:R-:W-:Y:S01]  /*02b0*/  BAR.SYNC.DEFER_BLOCKING 0x0 ;  /* 0x0000000000007b1d */ /* 0x000fe20000010000 */
[----:B-1----:R-:W-:-:S06]  /*02c0*/  PRMT R15, RZ, 0x7610, R15 ;  /* 0x00007610ff0f7816 */ /* 0x002fcc000000000f */
[----:B------:R1:W2:Y:S01]  /*02d0*/  @!P2 LDG.E.EF.U16 R15, desc[UR6][R10.64] ;  /* 0x000000060a0fa981 */ /* 0x0002a2000c0e1500 */
[----:B------:R-:W-:-:S04]  /*02e0*/  IADD3 R19, P1, R19, 0x4, RZ ;  /* 0x0000000413137810 */ /* 0x000fc80007f3e0ff */
[----:B------:R-:W-:Y:S01]  /*02f0*/  LOP3.LUT R13, R0, R19, RZ, 0xfc, !PT ;  /* 0x00000013000d7212 */ /* 0x000fe200078efcff */
[----:B------:R-:W-:Y:S01]  /*0300*/  IMAD.X R16, RZ, RZ, R16, P1 ;  /* 0x000000ffff107224 */ /* 0x000fe200008e0610 */
[----:B------:R-:W-:-:S03]  /*0310*/  ISETP.GE.U32.AND P1, PT, R19, 0xffc, PT ;  /* 0x00000ffc1300780c */ /* 0x000fc60003f26070 */
[----:B------:R-:W-:Y:S01]  /*0320*/  IMAD.WIDE R12, R13, 0x2, R4 ;  /* 0x000000020d0c7825 */ /* 0x000fe200078e0204 */
[----:B------:R-:W-:Y:S02]  /*0330*/  ISETP.GE.U32.AND.EX P1, PT, R16, RZ, PT, P1 ;  /* 0x000000ff1000720c */ /* 0x000fe40003f26110 */
[----:B-1----:R-:W-:-:S05]  /*0340*/  IADD3 R10, P3, R10, 0x8, RZ ;  /* 0x000000080a0a7810 */ /* 0x002fca0007f7e0ff */
[----:B------:R-:W-:Y:S01]  /*0350*/  IMAD.X R11, RZ, RZ, R11, P3 ;  /* 0x000000ffff0b7224 */ /* 0x000fe200018e060b */
[----:B--2---:R1:W-:Y:S01]  /*0360*/  @P0 STG.E.U16 desc[UR6][R12.64], R15 ;  /* 0x0000000f0c000986 */ /* 0x0043e2000c101506 */
[----:B------:R-:W-:-:S05]  /*0370*/  HADD2.F32 R17, -RZ, R15.H0_H0 ;  /* 0x2000000fff117230 */ /* 0x000fca0000004100 */
[----:B------:R-:W-:Y:S01]  /*0380*/  @!P2 FFMA R14, R17, R17, R14 ;  /* 0x00000011110ea223 */ /* 0x000fe2000000000e */
[----:B------:R-:W-:Y:S06]  /*0390*/  @!P1 BRA `(.L_x_3) ;  /* 0xfffffffc00c09947 */ /* 0x000fec000383ffff */
[----:B------:R-:W2:Y:S01]  /*03a0*/  SHFL.BFLY PT, R5, R14, 0x2, 0x1f ;  /* 0x0c401f000e057f89 */ /* 0x000ea200000e0000 */
[----:B------:R-:W3:Y:S01]  /*03b0*/  S2UR UR5, SR_CgaCtaId ;  /* 0x00000000000579c3 */ /* 0x000ee20000008800 */
[----:B------:R-:W-:Y:S01]  /*03c0*/  UMOV UR4, 0x400 ;  /* 0x0000040000047882 */ /* 0x000fe20000000000 */
[----:B-1----:R-:W-:Y:S01]  /*03d0*/  IMAD.MOV.U32 R15, RZ, RZ, 0x39800000 ;  /* 0x39800000ff0f7424 */ /* 0x002fe200078e00ff */
[----:B------:R-:W-:Y:S01]  /*03e0*/  LOP3.LUT P1, RZ, R6, 0xfc, RZ, 0xc0, !PT ;  /* 0x000000fc06ff7812 */ /* 0x000fe2000782c0ff */
[----:B--2---:R-:W-:Y:S01]  /*03f0*/  FADD R5, R14, R5 ;  /* 0x000000050e057221 */ /* 0x004fe20000000000 */
[----:B---3--:R-:W-:-:S04]  /*0400*/  UPRMT UR4, UR5, 0x654, UR4 ;  /* 0x0000065405047896 */ /* 0x008fc80008000004 */
[----:B------:R-:W1:Y:S02]  /*0410*/  SHFL.BFLY PT, R4, R5, 0x1, 0x1f ;  /* 0x0c201f0005047f89 */ /* 0x000e6400000e0000 */
[----:B------:R-:W-:Y:S02]  /*0420*/  LEA R11, R8, UR4, 0x2 ;  /* 0x00000004080b7c11 */ /* 0x000fe4000f8e10ff */
[----:B------:R-:W-:Y:S01]  /*0430*/  LEA R12, R9, UR4, 0x2 ;  /* 0x00000004090c7c11 */ /* 0x000fe2000f8e10ff */
[----:B------:R-:W-:Y:S01]  /*0440*/  ULDC UR4, c[0x0][0x240] ;  /* 0x0000900000047ab9 */ /* 0x000fe20000000800 */
[----:B------:R-:W2:Y:S01]  /*0450*/  LDC.64 R8, c[0x0][0x210] ;  /* 0x00008400ff087b82 */ /* 0x000ea20000000a00 */
[----:B------:R-:W-:Y:S01]  /*0460*/  ISETP.LT.AND P1, PT, R7, UR4, !P1 ;  /* 0x0000000407007c0c */ /* 0x000fe2000cf21270 */
[----:B------:R-:W-:Y:S01]  /*0470*/  ULDC.64 UR4, c[0x0][0x228] ;  /* 0x00008a0000047ab9 */ /* 0x000fe20000000a00 */
[----:B-1----:R-:W-:-:S05]  /*0480*/  FADD R10, R5, R4 ;  /* 0x00000004050a7221 */ /* 0x002fca0000000000 */
[----:B------:R-:W1:Y:S01]  /*0490*/  LDC.64 R4, c[0x0][0x230] ;  /* 0x00008c00ff047b82 */ /* 0x000e620000000a00 */
[----:B------:R3:W-:Y:S01]  /*04a0*/  STS [R11], R10 ;  /* 0x0000000a0b007388 */ /* 0x0007e20000000800 */
[----:B--2---:R-:W-:-:S06]  /*04b0*/  IMAD.WIDE R8, R7, 0x4, R8 ;  /* 0x0000000407087825 */ /* 0x004fcc00078e0208 */
[----:B------:R-:W-:Y:S08]  /*04c0*/  BAR.SYNC.DEFER_BLOCKING 0x0 ;  /* 0x0000000000007b1d */ /* 0x000ff00000010000 */
[----:B------:R-:W1:Y:S01]  /*04d0*/  LDC.64 R6, c[0x0][0x238] ;  /* 0x00008e00ff067b82 */ /* 0x000e620000000a00 */
[----:B---3--:R-:W-:Y:S01]  /*04e0*/  FFMA R10, R10, R15, 9.9999997473787516356e-06 ;  /* 0x3727c5ac0a0a7423 */ /* 0x008fe2000000000f */
[----:B------:R-:W-:-:S05]  /*04f0*/  IMAD.MOV.U32 R11, RZ, RZ, -0x4 ;  /* 0xfffffffcff0b7424 */ /* 0x000fca00078e00ff */
[----:B------:R-:W-:Y:S01]  /*0500*/  MUFU.RSQ R10, R10 ;  /* 0x0000000a000a7308 */ /* 0x000fe20000001400 */
[----:B------:R-:W2:Y:S02]  /*0510*/  LDS R12, [R12] ;  /* 0x000000000c0c7984 */ /* 0x000ea40000000800 */
[----:B--2---:R-:W-:Y:S01]  /*0520*/  FFMA R13, R12, R15, 9.9999997473787516356e-06 ;  /* 0x3727c5ac0c0d7423 */ /* 0x004fe2000000000f */
[----:B------:R-:W-:-:S05]  /*0530*/  IMAD.MOV.U32 R12, RZ, RZ, -0x1 ;  /* 0xffffffffff0c7424 */ /* 0x000fca00078e00ff */
[----:B------:R-:W2:Y:S01]  /*0540*/  MUFU.RSQ R13, R13 ;  /* 0x0000000d000d7308 */ /* 0x000ea20000001400 */
[----:B------:R-:W-:Y:S06]  /*0550*/  BAR.SYNC.DEFER_BLOCKING 0x0 ;  /* 0x0000000000007b1d */ /* 0x000fec0000010000 */
[----:B--2---:R3:W-:Y:S01]  /*0560*/  @P1 STG.E desc[UR6][R8.64], R13 ;  /* 0x0000000d08001986 */ /* 0x0047e2000c101906 */
[----:B------:R-:W-:-:S04]  /*0570*/  IADD3 R14, P1, R2, UR4, RZ ;  /* 0x00000004020e7c10 */ /* 0x000fc8000ff3e0ff */
[----:B-1----:R-:W-:-:S09]  /*0580*/  IADD3.X R15, R3, UR5, RZ, P1, !PT ;  /* 0x00000005030f7c10 */ /* 0x002fd20008ffe4ff */
.L_x_4:
[----:B------:R-:W-:Y:S02]  /*0590*/  IADD3 R11, P1, R11, 0x4, RZ ;  /* 0x000000040b0b7810 */ /* 0x000fe40007f3e0ff */
[----:B-1-3--:R-:W-:Y:S02]  /*05a0*/  PRMT R9, RZ, 0x7610, R9 ;  /* 0x00007610ff097816 */ /* 0x00afe40000000009 */
[----:B------:R-:W-:-:S05]  /*05b0*/  LOP3.LUT R13, R0, R11, RZ, 0xfc, !PT ;  /* 0x0000000b000d7212 */ /* 0x000fca00078efcff */
[----:B------:R-:W-:-:S05]  /*05c0*/  IMAD.WIDE R2, R13, 0x2, R4 ;  /* 0x000000020d027825 */ /* 0x000fca00078e0204 */
[----:B------:R1:W2:Y:S02]  /*05d0*/  @!P2 LDG.E.EF.U16 R9, desc[UR6][R2.64] ;  /* 0x000000060209a981 */ /* 0x0002a4000c0e1500 */
[----:B-1----:R-:W-:Y:S02]  /*05e0*/  IMAD.MOV.U32 R2, RZ, RZ, R14 ;  /* 0x000000ffff027224 */ /* 0x002fe400078e000e */
[----:B------:R-:W-:-:S05]  /*05f0*/  IMAD.MOV.U32 R3, RZ, RZ, R15 ;  /* 0x000000ffff037224 */ /* 0x000fca00078e000f */
[----:B------:R-:W3:Y:S01]  /*0600*/  LDG.E.EL.U16 R8, desc[UR6][R2.64] ;  /* 0x0000000602087981 */ /* 0x000ee2000c2e1500 */
[----:B------:R-:W-:Y:S01]  /*0610*/  IMAD.X R12, RZ, RZ, R12, P1 ;  /* 0x000000ffff0c7224 */ /* 0x000fe200008e060c */
[----:B------:R-:W-:Y:S02]  /*0620*/  ISETP.GE.U32.AND P1, PT, R11, 0xffc, PT ;  /* 0x00000ffc0b00780c */ /* 0x000fe40003f26070 */
[----:B------:R-:W-:Y:S02]  /*0630*/  IADD3 R14, P3, R14, 0x8, RZ ;  /* 0x000000080e0e7810 */ /* 0x000fe40007f7e0ff */
[----:B------:R-:W-:-:S03]  /*0640*/  ISETP.GE.U32.AND.EX P1, PT, R12, RZ, PT, P1 ;  /* 0x000000ff0c00720c */ /* 0x000fc60003f26110 */
[----:B------:R-:W-:Y:S02]  /*0650*/  IMAD.X R15, RZ, RZ, R15, P3 ;  /* 0x000000ffff0f7224 */ /* 0x000fe400018e060f */
[----:B--2---:R-:W-:-:S05]  /*0660*/  HADD2.F32 R9, -RZ, R9.H0_H0 ;  /* 0x20000009ff097230 */ /* 0x004fca0000004100 */
[----:B------:R-:W-:Y:S01]  /*0670*/  FMUL R9, R10, R9 ;  /* 0x000000090a097220 */ /* 0x000fe20000400000 */
[----:B---3--:R-:W-:-:S05]  /*0680*/  HADD2.F32 R8, -RZ, R8.H0_H0 ;  /* 0x20000008ff087230 */ /* 0x008fca0000004100 */
[----:B------:R-:W-:-:S05]  /*0690*/  FMUL R9, R8, R9 ;  /* 0x0000000908097220 */ /* 0x000fca0000400000 */
[----:B------:R-:W-:Y:S01]  /*06a0*/  F2FP.F16.F32.PACK_AB R3, RZ, R9 ;  /* 0x00000009ff03723e */ /* 0x000fe200000000ff */
[----:B------:R-:W-:-:S05]  /*06b0*/  IMAD.WIDE R8, R13, 0x2, R6 ;  /* 0x000000020d087825 */ /* 0x000fca00078e0206 */
[----:B------:R1:W-:Y:S01]  /*06c0*/  @P0 STG.E.U16 desc[UR6][R8.64], R3 ;  /* 0x0000000308000986 */ /* 0x0003e2000c101506 */
[----:B------:R-:W-:Y:S05]  /*06d0*/  @!P1 BRA `(.L_x_4) ;  /* 0xfffffffc00ac9947 */ /* 0x000fea000383ffff */
[----:B------:R-:W-:Y:S05]  /*06e0*/  EXIT ;  /* 0x000000000000794d */ /* 0x000fea0003800000 */
.L_x_2:
[----:B------:R-:W-:Y:S01]  /*06f0*/  MOV R0, 0x0 ;  /* 0x0000000000007802 */ /* 0x000fe20000000f00 */
[----:B------:R-:W-:Y:S01]  /*0700*/  ULDC.64 UR8, c[0x4][0x18] ;  /* 0x0100060000087ab9 */ /* 0x000fe20000000a00 */
[----:B------:R-:W-:Y:S01]  /*0710*/  ULDC.64 UR10, c[0x4][0x8] ;  /* 0x01000200000a7ab9 */ /* 0x000fe20000000a00 */
[----:B------:R-:W-:Y:S01]  /*0720*/  IMAD.U32 R4, RZ, RZ, UR8 ;  /* 0x00000008ff047e24 */ /* 0x000fe2000f8e00ff */
[----:B------:R1:W2:Y:S01]  /*0730*/  LDC.64 R2, c[0x4][R0] ;  /* 0x0100000000027b82 */ /* 0x0002a20000000a00 */
[----:B------:R-:W-:Y:S01]  /*0740*/  IMAD.U32 R5, RZ, RZ, UR9 ;  /* 0x00000009ff057e24 */ /* 0x000fe2000f8e00ff */
[----:B------:R-:W-:Y:S01]  /*0750*/  ULDC.64 UR8, c[0x4][0x10] ;  /* 0x0100040000087ab9 */ /* 0x000fe20000000a00 */
[----:B-1----:R-:W-:-:S07]  /*0760*/  IMAD.U32 R10, RZ, RZ, UR10 ;  /* 0x0000000aff0a7e24 */ /* 0x002fce000f8e00ff */
[----:B------:R-:W-:Y:S01]  /*0770*/  LEPC R20, `(.L_x_5) ;  /* 0x000000007014794e */ /* 0x000fe20000000000 */
[----:B------:R-:W-:Y:S02]  /*0780*/  IMAD.U32 R6, RZ, RZ, UR8 ;  /* 0x00000008ff067e24 */ /* 0x000fe4000f8e00ff */
[----:B------:R-:W-:Y:S02]  /*0790*/  IMAD.U32 R7, RZ, RZ, UR9 ;  /* 0x00000009ff077e24 */ /* 0x000fe4000f8e00ff */
[----:B------:R-:W-:Y:S02]  /*07a0*/  IMAD.U32 R11, RZ, RZ, UR11 ;  /* 0x0000000bff0b7e24 */ /* 0x000fe4000f8e00ff */
[----:B------:R-:W-:Y:S02]  /*07b0*/  IMAD.MOV.U32 R8, RZ, RZ, 0x28 ;  /* 0x00000028ff087424 */ /* 0x000fe400078e00ff */
[----:B------:R-:W-:Y:S02]  /*07c0*/  IMAD.MOV.U32 R12, RZ, RZ, 0x1 ;  /* 0x00000001ff0c7424 */ /* 0x000fe400078e00ff */
[----:B------:R-:W-:-:S07]  /*07d0*/  IMAD.MOV.U32 R13, RZ, RZ, RZ ;  /* 0x000000ffff0d7224 */ /* 0x000fce00078e00ff */
[----:B0-2---:R-:W-:Y:S05]  /*07e0*/  CALL.ABS.NOINC R2 ;  /* 0x0000000002007343 */ /* 0x005fea0003c00000 */
.L_x_5:
[----:B------:R-:W-:Y:S05]  /*07f0*/  BRA `(.L_x_5) ;  /* 0xfffffffc00fc7947 */ /* 0x000fea000383ffff */
.L_x_6:
[----:B------:R-:W-:-:S00]  /*0800*/  BRA `(.L_x_6) ;  /* 0xfffffffc00fc7947 */ /* 0x000fc0000383ffff */
[----:B------:R-:W-:-:S00]  /*0810*/  NOP ;  /* 0x0000000000007918 */ /* 0x000fc00000000000 */
        /* <DEDUP_REMOVED lines=14> */
.L_x_7:


//--------------------- .nv.global.init           --------------------------
	.section	.nv.global.init,"aw",@progbits
.nv.global.init:
	.type		assertFunc_0,@object
	.size		assertFunc_0,(_$_str - assertFunc_0)
assertFunc_0:
        /*0000*/ 	.byte	0x75, 0x6e, 0x6b, 0x6e, 0x6f, 0x77, 0x6e, 0x00
	.type		_$_str,@object
	.size		_$_str,(assertMessage_0 - _$_str)
_$_str:
        /*0008*/ 	.byte	0x5f, 0x5f, 0x43, 0x55, 0x44, 0x41, 0x5f, 0x46, 0x54, 0x5a, 0x00
	.type		assertMessage_0,@object
	.size		assertMessage_0,(assertFile_0 - assertMessage_0)
assertMessage_0:
        /*0013*/ 	.byte	0x69, 0x6e, 0x64, 0x65, 0x78, 0x20, 0x6f, 0x75, 0x74, 0x20, 0x6f, 0x66, 0x20, 0x62, 0x6f, 0x75
        /*0023*/ 	.byte	0x6e, 0x64, 0x73, 0x3a, 0x20, 0x30, 0x20, 0x3c, 0x3d, 0x20, 0x74, 0x6d, 0x70, 0x34, 0x20, 0x3c
        /*0033*/ 	.byte	0x20, 0x31, 0x32, 0x38, 0x32, 0x35, 0x36, 0x00
	.type		assertFile_0,@object
	.size		assertFile_0,(.L_1 - assertFile_0)
assertFile_0:
        /*003b*/ 	.byte	0x2e, 0x2f, 0x6c, 0x6f, 0x63, 0x61, 0x6c, 0x5f, 0x63, 0x61, 0x63, 0x68, 0x65, 0x2f, 0x79, 0x69
        /*004b*/ 	.byte	0x2f, 0x63, 0x79, 0x69, 0x68, 0x6d, 0x65, 0x37, 0x74, 0x33, 0x35, 0x34, 0x78, 0x64, 0x65, 0x6b
        /*005b*/ 	.byte	0x6b, 0x75, 0x35, 0x72, 0x6b, 0x73, 0x37, 0x77, 0x61, 0x6f, 0x74, 0x71, 0x64, 0x6e, 0x7a, 0x33
        /*006b*/ 	.byte	0x6d, 0x70, 0x6f, 0x34, 0x37, 0x71, 0x33, 0x75, 0x68, 0x71, 0x6a, 0x74, 0x72, 0x35, 0x69, 0x78
        /*007b*/ 	.byte	0x72, 0x67, 0x6f, 0x6c, 0x62, 0x2e, 0x70, 0x79, 0x00
.L_1:


//--------------------- .nv.shared.triton_red_fused__to_copy_add_embedding_mean_mul_pow_rsqrt_0 --------------------------
	.section	.nv.shared.triton_red_fused__to_copy_add_embedding_mean_mul_pow_rsqrt_0,"aw",@nobits
	.sectionflags	@""
	.align	16
	.zero		1024


//--------------------- .nv.constant0.triton_red_fused__to_copy_add_embedding_mean_mul_pow_rsqrt_0 --------------------------
	.section	.nv.constant0.triton_red_fused__to_copy_add_embedding_mean_mul_pow_rsqrt_0,"a",@progbits
	.sectionflags	@""
	.align	4
.nv.constant0.triton_red_fused__to_copy_add_embedding_mean_mul_pow_rsqrt_0:
	.zero		592


//--------------------- SYMBOLS --------------------------

	.type		__assertfail,@function
